	.headerflags	@"EF_CUDA_TEXMODE_UNIFIED EF_CUDA_64BIT_ADDRESS EF_CUDA_ACCELERATORS EF_CUDA_SM90 EF_CUDA_VIRTUAL_SM(EF_CUDA_SM90)"
	.elftype	@"ET_EXEC"


//--------------------- .nv.info                  --------------------------
	.section	.nv.info,"",@"SHT_CUDA_INFO"
	.align	4


	//----- nvinfo : EIATTR_REGCOUNT
	.align		4
        /*0000*/ 	.byte	0x04, 0x2f
        /*0002*/ 	.short	(.L_3 - .L_2)
	.align		4
.L_2:
        /*0004*/ 	.word	index@(triton_poi_fused__native_batch_norm_legit_no_training_add_convolution_relu_16)
        /*0008*/ 	.word	0x00000020


	//----- nvinfo : EIATTR_MIN_STACK_SIZE
	.align		4
.L_3:
        /*000c*/ 	.byte	0x04, 0x12
        /*000e*/ 	.short	(.L_5 - .L_4)
	.align		4
.L_4:
        /*0010*/ 	.word	index@(triton_poi_fused__native_batch_norm_legit_no_training_add_convolution_relu_16)
        /*0014*/ 	.word	0x00000000


	//----- nvinfo : EIATTR_FRAME_SIZE
	.align		4
.L_5:
        /*0018*/ 	.byte	0x04, 0x11
        /*001a*/ 	.short	(.L_7 - .L_6)
	.align		4
.L_6:
        /*001c*/ 	.word	index@(triton_poi_fused__native_batch_norm_legit_no_training_add_convolution_relu_16)
        /*0020*/ 	.word	0x00000000


	//----- nvinfo : EIATTR_MIN_STACK_SIZE
	.align		4
.L_7:
        /*0024*/ 	.byte	0x04, 0x12
        /*0026*/ 	.short	(.L_9 - .L_8)
	.align		4
.L_8:
        /*0028*/ 	.word	index@(triton_poi_fused__native_batch_norm_legit_no_training_add_convolution_relu_16)
        /*002c*/ 	.word	0x00000000
.L_9:


//--------------------- .nv.info.triton_poi_fused__native_batch_norm_legit_no_training_add_convolution_relu_16 --------------------------
	.section	.nv.info.triton_poi_fused__native_batch_norm_legit_no_training_add_convolution_relu_16,"",@"SHT_CUDA_INFO"
	.sectionflags	@""
	.align	4


	//----- nvinfo : EIATTR_CUDA_API_VERSION
	.align		4
        /*0000*/ 	.byte	0x04, 0x37
        /*0002*/ 	.short	(.L_11 - .L_10)
.L_10:
        /*0004*/ 	.word	0x0000007c


	//----- nvinfo : EIATTR_KPARAM_INFO
	.align		4
.L_11:
        /*0008*/ 	.byte	0x04, 0x17
        /*000a*/ 	.short	(.L_13 - .L_12)
.L_12:
        /*000c*/ 	.word	0x00000000
        /*0010*/ 	.short	0x0008
        /*0012*/ 	.short	0x0040
        /*0014*/ 	.byte	0x00, 0xf0, 0x11, 0x00


	//----- nvinfo : EIATTR_KPARAM_INFO
	.align		4
.L_13:
        /*0018*/ 	.byte	0x04, 0x17
        /*001a*/ 	.short	(.L_15 - .L_14)
.L_14:
        /*001c*/ 	.word	0x00000000
        /*0020*/ 	.short	0x0007
        /*0022*/ 	.short	0x0038
        /*0024*/ 	.byte	0x00, 0xf4, 0x21, 0x00


	//----- nvinfo : EIATTR_KPARAM_INFO
	.align		4
.L_15:
        /*0028*/ 	.byte	0x04, 0x17
        /*002a*/ 	.short	(.L_17 - .L_16)
.L_16:
        /*002c*/ 	.word	0x00000000
        /*0030*/ 	.short	0x0006
        /*0032*/ 	.short	0x0030
        /*0034*/ 	.byte	0x00, 0xf4, 0x21, 0x00


	//----- nvinfo : EIATTR_KPARAM_INFO
	.align		4
.L_17:
        /*0038*/ 	.byte	0x04, 0x17
        /*003a*/ 	.short	(.L_19 - .L_18)
.L_18:
        /*003c*/ 	.word	0x00000000
        /*0040*/ 	.short	0x0005
        /*0042*/ 	.short	0x0028
        /*0044*/ 	.byte	0x00, 0xf4, 0x21, 0x00


	//----- nvinfo : EIATTR_KPARAM_INFO
	.align		4
.L_19:
        /*0048*/ 	.byte	0x04, 0x17
        /*004a*/ 	.short	(.L_21 - .L_20)
.L_20:
        /*004c*/ 	.word	0x00000000
        /*0050*/ 	.short	0x0004
        /*0052*/ 	.short	0x0020
        /*0054*/ 	.byte	0x00, 0xf4, 0x21, 0x00


	//----- nvinfo : EIATTR_KPARAM_INFO
	.align		4
.L_21:
        /*0058*/ 	.byte	0x04, 0x17
        /*005a*/ 	.short	(.L_23 - .L_22)
.L_22:
        /*005c*/ 	.word	0x00000000
        /*0060*/ 	.short	0x0003
        /*0062*/ 	.short	0x0018
        /*0064*/ 	.byte	0x00, 0xf4, 0x21, 0x00


	//----- nvinfo : EIATTR_KPARAM_INFO
	.align		4
.L_23:
        /*0068*/ 	.byte	0x04, 0x17
        /*006a*/ 	.short	(.L_25 - .L_24)
.L_24:
        /*006c*/ 	.word	0x00000000
        /*0070*/ 	.short	0x0002
        /*0072*/ 	.short	0x0010
        /*0074*/ 	.byte	0x00, 0xf4, 0x21, 0x00


	//----- nvinfo : EIATTR_KPARAM_INFO
	.align		4
.L_25:
        /*0078*/ 	.byte	0x04, 0x17
        /*007a*/ 	.short	(.L_27 - .L_26)
.L_26:
        /*007c*/ 	.word	0x00000000
        /*0080*/ 	.short	0x0001
        /*0082*/ 	.short	0x0008
        /*0084*/ 	.byte	0x00, 0xf4, 0x21, 0x00


	//----- nvinfo : EIATTR_KPARAM_INFO
	.align		4
.L_27:
        /*0088*/ 	.byte	0x04, 0x17
        /*008a*/ 	.short	(.L_29 - .L_28)
.L_28:
        /*008c*/ 	.word	0x00000000
        /*0090*/ 	.short	0x0000
        /*0092*/ 	.short	0x0000
        /*0094*/ 	.byte	0x00, 0xf4, 0x21, 0x00


	//----- nvinfo : EIATTR_SPARSE_MMA_MASK
	.align		4
.L_29:
        /*0098*/ 	.byte	0x03, 0x50
        /*009a*/ 	.short	0x0000


	//----- nvinfo : EIATTR_MAXREG_COUNT
	.align		4
        /*009c*/ 	.byte	0x03, 0x1b
        /*009e*/ 	.short	0x00ff


	//----- nvinfo : EIATTR_EXIT_INSTR_OFFSETS
	.align		4
        /*00a0*/ 	.byte	0x04, 0x1c
        /*00a2*/ 	.short	(.L_31 - .L_30)


	//   ....[0]....
.L_30:
        /*00a4*/ 	.word	0x000008a0


	//----- nvinfo : EIATTR_REQNTID
	.align		4
.L_31:
        /*00a8*/ 	.byte	0x04, 0x10
        /*00aa*/ 	.short	(.L_33 - .L_32)
.L_32:
        /*00ac*/ 	.word	0x00000080
        /*00b0*/ 	.word	0x00000001
        /*00b4*/ 	.word	0x00000001


	//----- nvinfo : EIATTR_CBANK_PARAM_SIZE
	.align		4
.L_33:
        /*00b8*/ 	.byte	0x03, 0x19
        /*00ba*/ 	.short	0x0044


	//----- nvinfo : EIATTR_PARAM_CBANK
	.align		4
        /*00bc*/ 	.byte	0x04, 0x0a
        /*00be*/ 	.short	(.L_35 - .L_34)
	.align		4
.L_34:
        /*00c0*/ 	.word	index@(.nv.constant0.triton_poi_fused__native_batch_norm_legit_no_training_add_convolution_relu_16)
        /*00c4*/ 	.short	0x0210
        /*00c6*/ 	.short	0x0044


	//----- nvinfo : EIATTR_SW_WAR
	.align		4
.L_35:
        /*00c8*/ 	.byte	0x04, 0x36
        /*00ca*/ 	.short	(.L_37 - .L_36)
.L_36:
        /*00cc*/ 	.word	0x00000008
.L_37:


//--------------------- .nv.callgraph             --------------------------
	.section	.nv.callgraph,"",@"SHT_CUDA_CALLGRAPH"
	.align	4
	.sectionentsize	8
	.align		4
        /*0000*/ 	.word	0x00000000
	.align		4
        /*0004*/ 	.word	0xffffffff
	.align		4
        /*0008*/ 	.word	0x00000000
	.align		4
        /*000c*/ 	.word	0xfffffffe
	.align		4
        /*0010*/ 	.word	0x00000000
	.align		4
        /*0014*/ 	.word	0xfffffffd
	.align		4
        /*0018*/ 	.word	0x00000000
	.align		4
        /*001c*/ 	.word	0xfffffffc


//--------------------- .nv.constant4             --------------------------
	.section	.nv.constant4,"a",@progbits
	.align	8
	.align		8
.nv.constant4:
        /*0000*/ 	.dword	_$_str
	.align		8
        /*0008*/ 	.dword	_$_str_$_2


//--------------------- .text.triton_poi_fused__native_batch_norm_legit_no_training_add_convolution_relu_16 --------------------------
	.section	.text.triton_poi_fused__native_batch_norm_legit_no_training_add_convolution_relu_16,"ax",@progbits
	.align	128
        .global         triton_poi_fused__native_batch_norm_legit_no_training_add_convolution_relu_16
        .type           triton_poi_fused__native_batch_norm_legit_no_training_add_convolution_relu_16,@function
        .size           triton_poi_fused__native_batch_norm_legit_no_training_add_convolution_relu_16,(.L_x_1 - triton_poi_fused__native_batch_norm_legit_no_training_add_convolution_relu_16)
        .other          triton_poi_fused__native_batch_norm_legit_no_training_add_convolution_relu_16,@"STO_CUDA_ENTRY STV_DEFAULT"
triton_poi_fused__native_batch_norm_legit_no_training_add_convolution_relu_16:
.text.triton_poi_fused__native_batch_norm_legit_no_training_add_convolution_relu_16:
[----:B------:R-:W-:Y:S01]  /*0000*/  LDC R1, c[0x0][0x28] ;  /* 0x00000a00ff017b82 */ /* 0x000fe20000000800 */
[----:B------:R-:W1:Y:S07]  /*0010*/  S2R R0, SR_TID.X ;  /* 0x0000000000007919 */ /* 0x000e6e0000002100 */
[----:B------:R-:W2:Y:S01]  /*0020*/  LDC.64 R20, c[0x0][0x228] ;  /* 0x00008a00ff147b82 */ /* 0x000ea20000000a00 */
[----:B------:R-:W-:Y:S01]  /*0030*/  ULDC.64 UR4, c[0x0][0x208] ;  /* 0x0000820000047ab9 */ /* 0x000fe20000000a00 */
[----:B------:R-:W3:Y:S06]  /*0040*/  S2R R3, SR_CTAID.X ;  /* 0x0000000000037919 */ /* 0x000eec0000002500 */
[----:B------:R-:W4:Y:S08]  /*0050*/  LDC.64 R12, c[0x0][0x218] ;  /* 0x00008600ff0c7b82 */ /* 0x000f300000000a00 */
[----:B------:R-:W5:Y:S08]  /*0060*/  LDC.64 R26, c[0x0][0x210] ;  /* 0x00008400ff1a7b82 */ /* 0x000f700000000a00 */
[----:B------:R-:W5:Y:S01]  /*0070*/  LDC.64 R4, c[0x0][0x220] ;  /* 0x00008800ff047b82 */ /* 0x000f620000000a00 */
[----:B-1----:R-:W-:-:S02]  /*0080*/  SHF.L.U32 R0, R0, 0x2, RZ ;  /* 0x0000000200007819 */ /* 0x002fc400000006ff */
[----:B---3--:R-:W-:Y:S02]  /*0090*/  SHF.R.S32.HI R2, RZ, 0x15, R3 ;  /* 0x00000015ff027819 */ /* 0x008fe40000011403 */
[----:B------:R-:W-:Y:S02]  /*00a0*/  LOP3.LUT R0, R0, 0x1fc, RZ, 0xc0, !PT ;  /* 0x000001fc00007812 */ /* 0x000fe400078ec0ff */
[----:B------:R-:W-:Y:S02]  /*00b0*/  SGXT R2, R2, 0x1 ;  /* 0x000000010202781a */ /* 0x000fe40000000200 */
[----:B------:R-:W-:-:S04]  /*00c0*/  LEA R3, R3, R0, 0xa ;  /* 0x0000000003037211 */ /* 0x000fc800078e50ff */
[----:B------:R-:W-:-:S04]  /*00d0*/  LEA.HI R2, R2, R3, RZ, 0x9 ;  /* 0x0000000302027211 */ /* 0x000fc800078f48ff */
[----:B------:R-:W-:-:S04]  /*00e0*/  LOP3.LUT R2, R2, 0xfffffe00, RZ, 0xc0, !PT ;  /* 0xfffffe0002027812 */ /* 0x000fc800078ec0ff */
[----:B------:R-:W-:-:S05]  /*00f0*/  IADD3 R24, R3, -R2, RZ ;  /* 0x8000000203187210 */ /* 0x000fca0007ffe0ff */
[----:B--2---:R-:W-:-:S06]  /*0100*/  IMAD.WIDE R20, R24, 0x4, R20 ;  /* 0x0000000418147825 */ /* 0x004fcc00078e0214 */
[----:B------:R-:W2:Y:S01]  /*0110*/  LDG.E.EL.128 R20, desc[UR4][R20.64] ;  /* 0x0000000414147981 */ /* 0x000ea2000c2e1d00 */
[----:B----4-:R-:W-:-:S04]  /*0120*/  IMAD.WIDE R12, R24, 0x4, R12 ;  /* 0x00000004180c7825 */ /* 0x010fc800078e020c */
[----:B-----5:R-:W-:Y:S02]  /*0130*/  IMAD.WIDE R26, R3, 0x4, R26 ;  /* 0x00000004031a7825 */ /* 0x020fe400078e021a */
[----:B------:R-:W3:Y:S04]  /*0140*/  LDG.E.EL.128 R12, desc[UR4][R12.64] ;  /* 0x000000040c0c7981 */ /* 0x000ee8000c2e1d00 */
[----:B------:R-:W3:Y:S04]  /*0150*/  LDG.E.128 R8, desc[UR4][R26.64] ;  /* 0x000000041a087981 */ /* 0x000ee8000c1e1d00 */
[----:B------:R-:W4:Y:S01]  /*0160*/  LDG.E.128 R16, desc[UR4][R26.64+0x800] ;  /* 0x000800041a107981 */ /* 0x000f22000c1e1d00 */
[----:B0-----:R-:W-:-:S06]  /*0170*/  IMAD.WIDE R4, R24, 0x4, R4 ;  /* 0x0000000418047825 */ /* 0x001fcc00078e0204 */
[----:B------:R-:W5:Y:S01]  /*0180*/  LDG.E.EL.128 R4, desc[UR4][R4.64] ;  /* 0x0000000404047981 */ /* 0x000f62000c2e1d00 */
[----:B--2---:R-:W-:-:S04]  /*0190*/  FADD R2, R20, 9.9999997473787516356e-06 ;  /* 0x3727c5ac14027421 */ /* 0x004fc80000000000 */
[----:B------:R-:W0:Y:S01]  /*01a0*/  MUFU.SQRT R0, R2 ;  /* 0x0000000200007308 */ /* 0x000e220000002000 */
[----:B------:R-:W-:Y:S01]  /*01b0*/  FADD R21, R21, 9.9999997473787516356e-06 ;  /* 0x3727c5ac15157421 */ /* 0x000fe20000000000 */
[----:B------:R-:W-:Y:S01]  /*01c0*/  FADD R20, R22, 9.9999997473787516356e-06 ;  /* 0x3727c5ac16147421 */ /* 0x000fe20000000000 */
[----:B------:R-:W-:-:S05]  /*01d0*/  FADD R23, R23, 9.9999997473787516356e-06 ;  /* 0x3727c5ac17177421 */ /* 0x000fca0000000000 */
[----:B------:R-:W1:Y:S01]  /*01e0*/  MUFU.SQRT R21, R21 ;  /* 0x0000001500157308 */ /* 0x000e620000002000 */
[C---:B0-----:R-:W-:Y:S02]  /*01f0*/  FSETP.GT.AND P6, PT, R0.reuse, 8.50705917302346158658e+37, PT ;  /* 0x7e8000000000780b */ /* 0x041fe40003fc4000 */
[----:B------:R-:W-:-:S05]  /*0200*/  FSETP.GEU.AND P5, PT, R0, 1.175494350822287508e-38, PT ;  /* 0x008000000000780b */ /* 0x000fca0003fae000 */
[----:B------:R-:W0:Y:S08]  /*0210*/  MUFU.SQRT R20, R20 ;  /* 0x0000001400147308 */ /* 0x000e300000002000 */
[----:B------:R-:W2:Y:S01]  /*0220*/  MUFU.SQRT R23, R23 ;  /* 0x0000001700177308 */ /* 0x000ea20000002000 */
[C---:B-1----:R-:W-:Y:S01]  /*0230*/  FSETP.GT.AND P4, PT, R21.reuse, 8.50705917302346158658e+37, PT ;  /* 0x7e8000001500780b */ /* 0x042fe20003f84000 */
[----:B------:R-:W-:Y:S01]  /*0240*/  @P6 FMUL R0, R0, 0.25 ;  /* 0x3e80000000006820 */ /* 0x000fe20000400000 */
[----:B------:R-:W-:Y:S01]  /*0250*/  HFMA2.MMA R22, -RZ, RZ, 1.625, 0 ;  /* 0x3e800000ff167435 */ /* 0x000fe200000001ff */
[----:B------:R-:W-:-:S02]  /*0260*/  FSETP.GEU.AND P3, PT, R21, 1.175494350822287508e-38, PT ;  /* 0x008000001500780b */ /* 0x000fc40003f6e000 */
[----:B------:R-:W-:Y:S01]  /*0270*/  @!P5 FMUL R0, R0, 16777216 ;  /* 0x4b8000000000d820 */ /* 0x000fe20000400000 */
[C---:B0-----:R-:W-:Y:S02]  /*0280*/  FSETP.GT.AND P2, PT, R20.reuse, 8.50705917302346158658e+37, PT ;  /* 0x7e8000001400780b */ /* 0x041fe40003f44000 */
[----:B------:R-:W-:-:S03]  /*0290*/  FSETP.GEU.AND P0, PT, R20, 1.175494350822287508e-38, PT ;  /* 0x008000001400780b */ /* 0x000fc60003f0e000 */
[----:B------:R-:W0:Y:S01]  /*02a0*/  MUFU.RCP R0, R0 ;  /* 0x0000000000007308 */ /* 0x000e220000001000 */
[----:B--2---:R-:W-:Y:S01]  /*02b0*/  FSETP.GT.AND P1, PT, R23, 8.50705917302346158658e+37, PT ;  /* 0x7e8000001700780b */ /* 0x004fe20003f24000 */
[----:B------:R-:W-:Y:S01]  /*02c0*/  @P4 FMUL R21, R21, 0.25 ;  /* 0x3e80000015154820 */ /* 0x000fe20000400000 */
[----:B------:R-:W-:Y:S02]  /*02d0*/  FSEL R25, R22, 1, P6 ;  /* 0x3f80000016197808 */ /* 0x000fe40003000000 */
[----:B------:R-:W-:Y:S01]  /*02e0*/  FSETP.GEU.AND P6, PT, R23, 1.175494350822287508e-38, PT ;  /* 0x008000001700780b */ /* 0x000fe20003fce000 */
[----:B------:R-:W-:Y:S02]  /*02f0*/  @!P3 FMUL R21, R21, 16777216 ;  /* 0x4b8000001515b820 */ /* 0x000fe40000400000 */
[----:B------:R-:W-:Y:S01]  /*0300*/  @P2 FMUL R20, R20, 0.25 ;  /* 0x3e80000014142820 */ /* 0x000fe20000400000 */
[----:B------:R-:W-:Y:S01]  /*0310*/  @!P5 FMUL R25, R25, 16777216 ;  /* 0x4b8000001919d820 */ /* 0x000fe20000400000 */
[----:B------:R-:W1:Y:S02]  /*0320*/  MUFU.RCP R2, R21 ;  /* 0x0000001500027308 */ /* 0x000e640000001000 */
[----:B------:R-:W-:-:S02]  /*0330*/  @!P0 FMUL R20, R20, 16777216 ;  /* 0x4b80000014148820 */ /* 0x000fc40000400000 */
[----:B------:R-:W-:Y:S01]  /*0340*/  @P1 FMUL R23, R23, 0.25 ;  /* 0x3e80000017171820 */ /* 0x000fe20000400000 */
[----:B0-----:R-:W-:Y:S01]  /*0350*/  FMUL R0, R0, R25 ;  /* 0x0000001900007220 */ /* 0x001fe20000400000 */
[----:B------:R-:W-:Y:S02]  /*0360*/  FSEL R25, R22, 1, P4 ;  /* 0x3f80000016197808 */ /* 0x000fe40002000000 */
[----:B------:R-:W-:Y:S01]  /*0370*/  @!P6 FMUL R23, R23, 16777216 ;  /* 0x4b8000001717e820 */ /* 0x000fe20000400000 */
[----:B------:R-:W0:Y:S02]  /*0380*/  MUFU.RCP R20, R20 ;  /* 0x0000001400147308 */ /* 0x000e240000001000 */
[----:B------:R-:W-:-:S06]  /*0390*/  @!P3 FMUL R25, R25, 16777216 ;  /* 0x4b8000001919b820 */ /* 0x000fcc0000400000 */
[----:B------:R-:W2:Y:S01]  /*03a0*/  MUFU.RCP R23, R23 ;  /* 0x0000001700177308 */ /* 0x000ea20000001000 */
[----:B-1----:R-:W-:Y:S01]  /*03b0*/  FMUL R2, R2, R25 ;  /* 0x0000001902027220 */ /* 0x002fe20000400000 */
[C---:B------:R-:W-:Y:S02]  /*03c0*/  FSEL R25, R22.reuse, 1, P2 ;  /* 0x3f80000016197808 */ /* 0x040fe40001000000 */
[----:B------:R-:W-:-:S03]  /*03d0*/  FSEL R22, R22, 1, P1 ;  /* 0x3f80000016167808 */ /* 0x000fc60000800000 */
[----:B------:R-:W-:Y:S02]  /*03e0*/  @!P0 FMUL R25, R25, 16777216 ;  /* 0x4b80000019198820 */ /* 0x000fe40000400000 */
[----:B------:R-:W-:Y:S01]  /*03f0*/  @!P6 FMUL R22, R22, 16777216 ;  /* 0x4b8000001616e820 */ /* 0x000fe20000400000 */
[--C-:B---3--:R-:W-:Y:S01]  /*0400*/  FADD R8, R8, R12.reuse ;  /* 0x0000000c08087221 */ /* 0x108fe20000000000 */
[----:B0-----:R-:W-:Y:S01]  /*0410*/  FMUL R21, R20, R25 ;  /* 0x0000001914157220 */ /* 0x001fe20000400000 */
[--C-:B------:R-:W-:Y:S01]  /*0420*/  FADD R9, R9, R13.reuse ;  /* 0x0000000d09097221 */ /* 0x100fe20000000000 */
[----:B----4-:R-:W-:Y:S01]  /*0430*/  FADD R12, R16, R12 ;  /* 0x0000000c100c7221 */ /* 0x010fe20000000000 */
[----:B------:R-:W-:Y:S01]  /*0440*/  FADD R13, R17, R13 ;  /* 0x0000000d110d7221 */ /* 0x000fe20000000000 */
[----:B--2---:R-:W-:Y:S01]  /*0450*/  FMUL R20, R23, R22 ;  /* 0x0000001617147220 */ /* 0x004fe20000400000 */
[----:B------:R-:W0:Y:S08]  /*0460*/  LDC.64 R16, c[0x0][0x230] ;  /* 0x00008c00ff107b82 */ /* 0x000e300000000a00 */
[----:B------:R-:W1:Y:S01]  /*0470*/  LDC.64 R22, c[0x0][0x238] ;  /* 0x00008e00ff167b82 */ /* 0x000e620000000a00 */
[--C-:B------:R-:W-:Y:S01]  /*0480*/  FADD R10, R10, R14.reuse ;  /* 0x0000000e0a0a7221 */ /* 0x100fe20000000000 */
[--C-:B------:R-:W-:Y:S01]  /*0490*/  FADD R11, R11, R15.reuse ;  /* 0x0000000f0b0b7221 */ /* 0x100fe20000000000 */
[----:B------:R-:W-:Y:S01]  /*04a0*/  FADD R14, R18, R14 ;  /* 0x0000000e120e7221 */ /* 0x000fe20000000000 */
[----:B------:R-:W-:-:S02]  /*04b0*/  FADD R15, R19, R15 ;  /* 0x0000000f130f7221 */ /* 0x000fc40000000000 */
[C---:B-----5:R-:W-:Y:S01]  /*04c0*/  FADD R19, -R7.reuse, R11 ;  /* 0x0000000b07137221 */ /* 0x060fe20000000100 */
[C---:B------:R-:W-:Y:S01]  /*04d0*/  FADD R18, -R6.reuse, R14 ;  /* 0x0000000e06127221 */ /* 0x040fe20000000100 */
[----:B------:R-:W-:Y:S01]  /*04e0*/  FADD R7, -R7, R15 ;  /* 0x0000000f07077221 */ /* 0x000fe20000000100 */
[----:B------:R-:W-:-:S03]  /*04f0*/  FADD R28, -R6, R10 ;  /* 0x0000000a061c7221 */ /* 0x000fc60000000100 */
[----:B------:R-:W-:Y:S01]  /*0500*/  FMUL R6, R20, R7 ;  /* 0x0000000714067220 */ /* 0x000fe20000400000 */
[----:B0-----:R-:W-:-:S04]  /*0510*/  IMAD.WIDE R16, R24, 0x4, R16 ;  /* 0x0000000418107825 */ /* 0x001fc800078e0210 */
[C---:B------:R-:W-:Y:S01]  /*0520*/  FMUL R25, R21.reuse, R28 ;  /* 0x0000001c15197220 */ /* 0x040fe20000400000 */
[----:B------:R-:W-:Y:S01]  /*0530*/  FMUL R7, R21, R18 ;  /* 0x0000001215077220 */ /* 0x000fe20000400000 */
[----:B------:R-:W0:Y:S01]  /*0540*/  LDC.64 R28, c[0x0][0x240] ;  /* 0x00009000ff1c7b82 */ /* 0x000e220000000a00 */
[----:B-1----:R-:W-:-:S04]  /*0550*/  IMAD.WIDE R22, R24, 0x4, R22 ;  /* 0x0000000418167825 */ /* 0x002fc800078e0216 */
[----:B------:R-:W-:Y:S02]  /*0560*/  FMUL R24, R20, R19 ;  /* 0x0000001314187220 */ /* 0x000fe40000400000 */
[----:B------:R-:W2:Y:S04]  /*0570*/  LDG.E.EL.128 R16, desc[UR4][R16.64] ;  /* 0x0000000410107981 */ /* 0x000ea8000c2e1d00 */
[----:B------:R-:W2:Y:S01]  /*0580*/  LDG.E.EL.128 R20, desc[UR4][R22.64] ;  /* 0x0000000416147981 */ /* 0x000ea2000c2e1d00 */
[----:B0-----:R-:W-:-:S04]  /*0590*/  IMAD.WIDE R28, R3, 0x4, R28 ;  /* 0x00000004031c7825 */ /* 0x001fc800078e021c */
[C-C-:B--2---:R-:W-:Y:S01]  /*05a0*/  FFMA R6, R19.reuse, R6, R23.reuse ;  /* 0x0000000613067223 */ /* 0x144fe20000000017 */
[----:B------:R-:W-:Y:S01]  /*05b0*/  FFMA R24, R19, R24, R23 ;  /* 0x0000001813187223 */ /* 0x000fe20000000017 */
[C---:B------:R-:W-:Y:S01]  /*05c0*/  FADD R19, -R5.reuse, R9 ;  /* 0x0000000905137221 */ /* 0x040fe20000000100 */
[----:B------:R-:W-:Y:S01]  /*05d0*/  FADD R5, -R5, R13 ;  /* 0x0000000d05057221 */ /* 0x000fe20000000100 */
[C-C-:B------:R-:W-:Y:S01]  /*05e0*/  FFMA R7, R18.reuse, R7, R22.reuse ;  /* 0x0000000712077223 */ /* 0x140fe20000000016 */
[----:B------:R-:W-:Y:S01]  /*05f0*/  FFMA R25, R18, R25, R22 ;  /* 0x0000001912197223 */ /* 0x000fe20000000016 */
[C---:B------:R-:W-:Y:S01]  /*0600*/  FMUL R18, R2.reuse, R19 ;  /* 0x0000001302127220 */ /* 0x040fe20000400000 */
[----:B------:R-:W-:Y:S01]  /*0610*/  FMUL R2, R2, R5 ;  /* 0x0000000502027220 */ /* 0x000fe20000400000 */
[C---:B------:R-:W-:Y:S01]  /*0620*/  FADD R19, -R4.reuse, R8 ;  /* 0x0000000804137221 */ /* 0x040fe20000000100 */
[----:B------:R-:W-:-:S03]  /*0630*/  FADD R5, -R4, R12 ;  /* 0x0000000c04057221 */ /* 0x000fc60000000100 */
[C---:B------:R-:W-:Y:S01]  /*0640*/  FMUL R19, R0.reuse, R19 ;  /* 0x0000001300137220 */ /* 0x040fe20000400000 */
[----:B------:R-:W-:Y:S01]  /*0650*/  FMUL R5, R0, R5 ;  /* 0x0000000500057220 */ /* 0x000fe20000400000 */
[C-C-:B------:R-:W-:Y:S01]  /*0660*/  FFMA R0, R17.reuse, R2, R21.reuse ;  /* 0x0000000211007223 */ /* 0x140fe20000000015 */
[----:B------:R-:W-:Y:S01]  /*0670*/  FFMA R2, R17, R18, R21 ;  /* 0x0000001211027223 */ /* 0x000fe20000000015 */
[C-C-:B------:R-:W-:Y:S01]  /*0680*/  FFMA R4, R16.reuse, R19, R20.reuse ;  /* 0x0000001310047223 */ /* 0x140fe20000000014 */
[----:B------:R-:W-:Y:S02]  /*0690*/  FFMA R5, R16, R5, R20 ;  /* 0x0000000510057223 */ /* 0x000fe40000000014 */
[----:B------:R-:W2:Y:S04]  /*06a0*/  LDG.E.128 R16, desc[UR4][R28.64] ;  /* 0x000000041c107981 */ /* 0x000ea8000c1e1d00 */
[----:B------:R0:W3:Y:S02]  /*06b0*/  LDG.E.128 R20, desc[UR4][R28.64+0x800] ;  /* 0x000800041c147981 */ /* 0x0000e4000c1e1d00 */
[----:B0-----:R-:W0:Y:S02]  /*06c0*/  LDC.64 R28, c[0x0][0x248] ;  /* 0x00009200ff1c7b82 */ /* 0x001e240000000a00 */
[----:B------:R3:W-:Y:S04]  /*06d0*/  STG.E.128 desc[UR4][R26.64], R8 ;  /* 0x000000081a007986 */ /* 0x0007e8000c101d04 */
[----:B------:R-:W-:Y:S01]  /*06e0*/  STG.E.128 desc[UR4][R26.64+0x800], R12 ;  /* 0x0008000c1a007986 */ /* 0x000fe2000c101d04 */
[----:B0-----:R-:W-:Y:S01]  /*06f0*/  IMAD.WIDE R28, R3, 0x4, R28 ;  /* 0x00000004031c7825 */ /* 0x001fe200078e021c */
[----:B--2---:R-:W-:-:S03]  /*0700*/  FSETP.GEU.AND P6, PT, R4, -R16, PT ;  /* 0x800000100400720b */ /* 0x004fc60003fce000 */
[----:B------:R-:W-:Y:S01]  /*0710*/  FADD R4, R16, R4 ;  /* 0x0000000410047221 */ /* 0x000fe20000000000 */
[----:B------:R-:W-:Y:S01]  /*0720*/  FSETP.GEU.AND P0, PT, R2, -R17, PT ;  /* 0x800000110200720b */ /* 0x000fe20003f0e000 */
[----:B------:R-:W-:Y:S01]  /*0730*/  FADD R2, R17, R2 ;  /* 0x0000000211027221 */ /* 0x000fe20000000000 */
[----:B------:R-:W-:Y:S01]  /*0740*/  FSETP.GEU.AND P1, PT, R25, -R18, PT ;  /* 0x800000121900720b */ /* 0x000fe20003f2e000 */
[----:B------:R-:W-:Y:S01]  /*0750*/  FADD R18, R18, R25 ;  /* 0x0000001912127221 */ /* 0x000fe20000000000 */
[----:B------:R-:W-:Y:S01]  /*0760*/  FSETP.GEU.AND P2, PT, R24, -R19, PT ;  /* 0x800000131800720b */ /* 0x000fe20003f4e000 */
[----:B------:R-:W-:Y:S01]  /*0770*/  FADD R19, R19, R24 ;  /* 0x0000001813137221 */ /* 0x000fe20000000000 */
[----:B---3--:R-:W-:Y:S01]  /*0780*/  FADD R8, R20, R5 ;  /* 0x0000000514087221 */ /* 0x008fe20000000000 */
[----:B------:R-:W-:Y:S01]  /*0790*/  FADD R9, R21, R0 ;  /* 0x0000000015097221 */ /* 0x000fe20000000000 */
[----:B------:R-:W-:Y:S01]  /*07a0*/  FADD R10, R22, R7 ;  /* 0x00000007160a7221 */ /* 0x000fe20000000000 */
[----:B------:R-:W-:Y:S01]  /*07b0*/  SEL R4, R4, RZ, P6 ;  /* 0x000000ff04047207 */ /* 0x000fe20003000000 */
[----:B------:R-:W-:Y:S01]  /*07c0*/  FADD R11, R23, R6 ;  /* 0x00000006170b7221 */ /* 0x000fe20000000000 */
[----:B------:R-:W-:-:S02]  /*07d0*/  FSETP.GEU.AND P3, PT, R5, -R20, PT ;  /* 0x800000140500720b */ /* 0x000fc40003f6e000 */
[----:B------:R-:W-:Y:S02]  /*07e0*/  FSETP.GEU.AND P4, PT, R0, -R21, PT ;  /* 0x800000150000720b */ /* 0x000fe40003f8e000 */
[----:B------:R-:W-:Y:S02]  /*07f0*/  FSETP.GEU.AND P5, PT, R7, -R22, PT ;  /* 0x800000160700720b */ /* 0x000fe40003fae000 */
[----:B------:R-:W-:Y:S02]  /*0800*/  FSETP.GEU.AND P6, PT, R6, -R23, PT ;  /* 0x800000170600720b */ /* 0x000fe40003fce000 */
[----:B------:R-:W-:Y:S02]  /*0810*/  SEL R5, R2, RZ, P0 ;  /* 0x000000ff02057207 */ /* 0x000fe40000000000 */
[----:B------:R-:W-:Y:S02]  /*0820*/  SEL R6, R18, RZ, P1 ;  /* 0x000000ff12067207 */ /* 0x000fe40000800000 */
[----:B------:R-:W-:-:S02]  /*0830*/  SEL R7, R19, RZ, P2 ;  /* 0x000000ff13077207 */ /* 0x000fc40001000000 */
[----:B------:R-:W-:Y:S02]  /*0840*/  SEL R8, R8, RZ, P3 ;  /* 0x000000ff08087207 */ /* 0x000fe40001800000 */
[----:B------:R-:W-:Y:S02]  /*0850*/  SEL R9, R9, RZ, P4 ;  /* 0x000000ff09097207 */ /* 0x000fe40002000000 */
[----:B------:R-:W-:Y:S02]  /*0860*/  SEL R10, R10, RZ, P5 ;  /* 0x000000ff0a0a7207 */ /* 0x000fe40002800000 */
[----:B------:R-:W-:Y:S01]  /*0870*/  SEL R11, R11, RZ, P6 ;  /* 0x000000ff0b0b7207 */ /* 0x000fe20003000000 */
[----:B------:R-:W-:Y:S04]  /*0880*/  STG.E.128 desc[UR4][R28.64], R4 ;  /* 0x000000041c007986 */ /* 0x000fe8000c101d04 */
[----:B------:R-:W-:Y:S01]  /*0890*/  STG.E.128 desc[UR4][R28.64+0x800], R8 ;  /* 0x000800081c007986 */ /* 0x000fe2000c101d04 */
[----:B------:R-:W-:Y:S05]  /*08a0*/  EXIT ;  /* 0x000000000000794d */ /* 0x000fea0003800000 */
.L_x_0:
[----:B------:R-:W-:-:S00]  /*08b0*/  BRA `(.L_x_0) ;  /* 0xfffffffc00fc7947 */ /* 0x000fc0000383ffff */
[----:B------:R-:W-:-:S00]  /*08c0*/  NOP ;  /* 0x0000000000007918 */ /* 0x000fc00000000000 */
        /* <DEDUP_REMOVED lines=11> */
.L_x_1:


//--------------------- .nv.global.init           --------------------------
	.section	.nv.global.init,"aw",@progbits
.nv.global.init:
	.type		_$_str,@object
	.size		_$_str,(_$_str_$_2 - _$_str)
_$_str:
        /*0000*/ 	.byte	0x5f, 0x5f, 0x43, 0x55, 0x44, 0x41, 0x5f, 0x46, 0x54, 0x5a, 0x00
	.type		_$_str_$_2,@object
	.size		_$_str_$_2,(.L_1 - _$_str_$_2)
_$_str_$_2:
        /*000b*/ 	.byte	0x5f, 0x5f, 0x43, 0x55, 0x44, 0x41, 0x5f, 0x50, 0x52, 0x45, 0x43, 0x5f, 0x53, 0x51, 0x52, 0x54
        /*001b*/ 	.byte	0x00
.L_1:


//--------------------- .nv.constant0.triton_poi_fused__native_batch_norm_legit_no_training_add_convolution_relu_16 --------------------------
	.section	.nv.constant0.triton_poi_fused__native_batch_norm_legit_no_training_add_convolution_relu_16,"a",@progbits
	.sectionflags	@""
	.align	4
.nv.constant0.triton_poi_fused__native_batch_norm_legit_no_training_add_convolution_relu_16:
	.zero		596
